//
// Generated by NVIDIA NVVM Compiler
//
// Compiler Build ID: CL-36424714
// Cuda compilation tools, release 13.0, V13.0.88
// Based on NVVM 20.0.0
//

.version 9.0
.target sm_100
.address_size 64

	// .globl	_Z14polaroidKernelPhii6float3ff

.visible .entry _Z14polaroidKernelPhii6float3ff(
	.param .u64 .ptr .align 1 _Z14polaroidKernelPhii6float3ff_param_0,
	.param .u32 _Z14polaroidKernelPhii6float3ff_param_1,
	.param .u32 _Z14polaroidKernelPhii6float3ff_param_2,
	.param .align 4 .b8 _Z14polaroidKernelPhii6float3ff_param_3[12],
	.param .f32 _Z14polaroidKernelPhii6float3ff_param_4,
	.param .f32 _Z14polaroidKernelPhii6float3ff_param_5
)
{
	.reg .pred 	%p<4>;
	.reg .b16 	%rs<4>;
	.reg .b32 	%r<18>;
	.reg .b32 	%f<58>;
	.reg .b64 	%rd<5>;

	ld.param.f32 	%f3, [_Z14polaroidKernelPhii6float3ff_param_3+8];
	ld.param.f32 	%f2, [_Z14polaroidKernelPhii6float3ff_param_3+4];
	ld.param.f32 	%f1, [_Z14polaroidKernelPhii6float3ff_param_3];
	ld.param.u64 	%rd1, [_Z14polaroidKernelPhii6float3ff_param_0];
	ld.param.u32 	%r3, [_Z14polaroidKernelPhii6float3ff_param_1];
	ld.param.u32 	%r5, [_Z14polaroidKernelPhii6float3ff_param_2];
	ld.param.f32 	%f4, [_Z14polaroidKernelPhii6float3ff_param_4];
	ld.param.f32 	%f5, [_Z14polaroidKernelPhii6float3ff_param_5];
	mov.u32 	%r6, %ctaid.x;
	mov.u32 	%r7, %ntid.x;
	mov.u32 	%r8, %tid.x;
	mad.lo.s32 	%r1, %r6, %r7, %r8;
	mov.u32 	%r9, %ctaid.y;
	mov.u32 	%r10, %ntid.y;
	mov.u32 	%r11, %tid.y;
	mad.lo.s32 	%r12, %r9, %r10, %r11;
	setp.ge.s32 	%p1, %r1, %r3;
	setp.ge.s32 	%p2, %r12, %r5;
	or.pred  	%p3, %p1, %p2;
	@%p3 bra 	$L__BB0_2;
	cvta.to.global.u64 	%rd2, %rd1;
	mad.lo.s32 	%r13, %r3, %r12, %r1;
	mul.lo.s32 	%r14, %r13, 3;
	cvt.s64.s32 	%rd3, %r14;
	add.s64 	%rd4, %rd2, %rd3;
	ld.global.u8 	%rs1, [%rd4];
	cvt.rn.f32.u16 	%f6, %rs1;
	add.f32 	%f7, %f4, %f6;
	ld.global.u8 	%rs2, [%rd4+1];
	cvt.rn.f32.u16 	%f8, %rs2;
	ld.global.u8 	%rs3, [%rd4+2];
	cvt.rn.f32.u16 	%f9, %rs3;
	sub.f32 	%f10, %f9, %f4;
	mul.f32 	%f11, %f8, 0f3F1645A2;
	fma.rn.f32 	%f12, %f7, 0f3E99096C, %f11;
	fma.rn.f32 	%f13, %f10, 0f3DE978D5, %f12;
	sub.f32 	%f14, %f7, %f13;
	fma.rn.f32 	%f15, %f5, %f14, %f13;
	sub.f32 	%f16, %f8, %f13;
	fma.rn.f32 	%f17, %f5, %f16, %f13;
	sub.f32 	%f18, %f10, %f13;
	fma.rn.f32 	%f19, %f5, %f18, %f13;
	mul.f32 	%f20, %f1, %f15;
	mul.f32 	%f21, %f2, %f17;
	mul.f32 	%f22, %f3, %f19;
	max.f32 	%f23, %f20, 0f00000000;
	min.f32 	%f24, %f23, 0f437F0000;
	max.f32 	%f25, %f21, 0f00000000;
	min.f32 	%f26, %f25, 0f437F0000;
	max.f32 	%f27, %f22, 0f00000000;
	min.f32 	%f28, %f27, 0f437F0000;
	cvt.rn.f32.s32 	%f29, %r1;
	add.f32 	%f30, %f29, %f29;
	cvt.rn.f32.s32 	%f31, %r3;
	div.rn.f32 	%f32, %f30, %f31;
	add.f32 	%f33, %f32, 0fBF800000;
	cvt.rn.f32.u32 	%f34, %r12;
	add.f32 	%f35, %f34, %f34;
	cvt.rn.f32.u32 	%f36, %r5;
	div.rn.f32 	%f37, %f35, %f36;
	add.f32 	%f38, %f37, 0fBF800000;
	mul.f32 	%f39, %f38, %f38;
	fma.rn.f32 	%f40, %f33, %f33, %f39;
	sqrt.rn.f32 	%f41, %f40;
	mul.f32 	%f42, %f41, 0f3F000000;
	mov.f32 	%f43, 0f3F800000;
	sub.f32 	%f44, %f43, %f42;
	fma.rn.f32 	%f45, %f6, 0f3E99096C, %f11;
	fma.rn.f32 	%f46, %f9, 0f3DE978D5, %f45;
	div.rn.f32 	%f47, %f46, 0f437F0000;
	fma.rn.f32 	%f48, %f47, 0f3F000000, 0f3F000000;
	mul.f32 	%f49, %f24, %f48;
	min.f32 	%f50, %f49, 0f437F0000;
	mul.f32 	%f51, %f26, %f48;
	min.f32 	%f52, %f51, 0f437F0000;
	mul.f32 	%f53, %f28, %f48;
	min.f32 	%f54, %f53, 0f437F0000;
	mul.f32 	%f55, %f44, %f50;
	cvt.rzi.u32.f32 	%r15, %f55;
	st.global.u8 	[%rd4], %r15;
	mul.f32 	%f56, %f44, %f52;
	cvt.rzi.u32.f32 	%r16, %f56;
	st.global.u8 	[%rd4+1], %r16;
	mul.f32 	%f57, %f44, %f54;
	cvt.rzi.u32.f32 	%r17, %f57;
	st.global.u8 	[%rd4+2], %r17;
$L__BB0_2:
	ret;

}


// ===== COMPILED SASS (sm_100) =====

	.target	sm_100

	.elftype	@"ET_EXEC"


//--------------------- .note.nv.tkinfo           --------------------------
	.section	.note.nv.tkinfo,"",@"SHT_NOTE"
	.sectionflags	@"SHF_NOTE_NV_TKINFO"
	.tkinfo
        /*0018*/ 	.word	0x00000002
        /*0030*/ 	.string	""
        /*0030*/ 	.string	"ptxas"
        /*0030*/ 	.string	"Cuda compilation tools, release 13.0, V13.0.88"
        /*0030*/ 	.string	"Build cuda_13.0.r13.0/compiler.36424714_0"
        /*0030*/ 	.string	"-arch sm_100 -m 64 "



//--------------------- .note.nv.cuinfo           --------------------------
	.section	.note.nv.cuinfo,"",@"SHT_NOTE"
	.sectionflags	@"SHF_NOTE_NV_CUINFO"
        /*0018*/ 	.short	0x0002
        /*001a*/ 	.short	0x0064
        /*001c*/ 	.short	0x0082
	.zero		2


//--------------------- .nv.info                  --------------------------
	.section	.nv.info,"",@"SHT_CUDA_INFO"
	.align	4


	//----- nvinfo : EIATTR_REGCOUNT
	.align		4
        /*0000*/ 	.byte	0x04, 0x2f
        /*0002*/ 	.short	(.L_1 - .L_0)
	.align		4
.L_0:
        /*0004*/ 	.word	index@(_Z14polaroidKernelPhii6float3ff)
        /*0008*/ 	.word	0x00000016


	//----- nvinfo : EIATTR_FRAME_SIZE
	.align		4
.L_1:
        /*000c*/ 	.byte	0x04, 0x11
        /*000e*/ 	.short	(.L_3 - .L_2)
	.align		4
.L_2:
        /*0010*/ 	.word	index@($__internal_1_$__cuda_sm3x_div_rn_noftz_f32_slowpath)
        /*0014*/ 	.word	0x00000000


	//----- nvinfo : EIATTR_FRAME_SIZE
	.align		4
.L_3:
        /*0018*/ 	.byte	0x04, 0x11
        /*001a*/ 	.short	(.L_5 - .L_4)
	.align		4
.L_4:
        /*001c*/ 	.word	index@($__internal_0_$__cuda_sm20_sqrt_rn_f32_slowpath)
        /*0020*/ 	.word	0x00000000


	//----- nvinfo : EIATTR_FRAME_SIZE
	.align		4
.L_5:
        /*0024*/ 	.byte	0x04, 0x11
        /*0026*/ 	.short	(.L_7 - .L_6)
	.align		4
.L_6:
        /*0028*/ 	.word	index@(_Z14polaroidKernelPhii6float3ff)
        /*002c*/ 	.word	0x00000000


	//----- nvinfo : EIATTR_MIN_STACK_SIZE
	.align		4
.L_7:
        /*0030*/ 	.byte	0x04, 0x12
        /*0032*/ 	.short	(.L_9 - .L_8)
	.align		4
.L_8:
        /*0034*/ 	.word	index@(_Z14polaroidKernelPhii6float3ff)
        /*0038*/ 	.word	0x00000000
.L_9:


//--------------------- .nv.compat                --------------------------
	.section	.nv.compat,"",@"SHT_CUDA_COMPAT_INFO"
	.align	4
        /*0000*/ 	.byte	0x02, 0x09, 0x00, 0x00, 0x02, 0x02, 0x01, 0x00, 0x02, 0x05, 0x05, 0x00, 0x03, 0x07, 0x01, 0x01
        /*0010*/ 	.byte	0x02, 0x03, 0x00, 0x00, 0x02, 0x06, 0x01, 0x00, 0x04, 0x0b, 0x08, 0x00, 0x01, 0x00, 0x00, 0x00
        /*0020*/ 	.byte	0x00, 0x00, 0x00, 0x00


//--------------------- .nv.info._Z14polaroidKernelPhii6float3ff --------------------------
	.section	.nv.info._Z14polaroidKernelPhii6float3ff,"",@"SHT_CUDA_INFO"
	.sectionflags	@""
	.align	4


	//----- nvinfo : EIATTR_CUDA_API_VERSION
	.align		4
        /*0000*/ 	.byte	0x04, 0x37
        /*0002*/ 	.short	(.L_11 - .L_10)
.L_10:
        /*0004*/ 	.word	0x00000082


	//----- nvinfo : EIATTR_KPARAM_INFO
	.align		4
.L_11:
        /*0008*/ 	.byte	0x04, 0x17
        /*000a*/ 	.short	(.L_13 - .L_12)
.L_12:
        /*000c*/ 	.word	0x00000000
        /*0010*/ 	.short	0x0005
        /*0012*/ 	.short	0x0020
        /*0014*/ 	.byte	0x00, 0xf0, 0x11, 0x00


	//----- nvinfo : EIATTR_KPARAM_INFO
	.align		4
.L_13:
        /*0018*/ 	.byte	0x04, 0x17
        /*001a*/ 	.short	(.L_15 - .L_14)
.L_14:
        /*001c*/ 	.word	0x00000000
        /*0020*/ 	.short	0x0004
        /*0022*/ 	.short	0x001c
        /*0024*/ 	.byte	0x00, 0xf0, 0x11, 0x00


	//----- nvinfo : EIATTR_KPARAM_INFO
	.align		4
.L_15:
        /*0028*/ 	.byte	0x04, 0x17
        /*002a*/ 	.short	(.L_17 - .L_16)
.L_16:
        /*002c*/ 	.word	0x00000000
        /*0030*/ 	.short	0x0003
        /*0032*/ 	.short	0x0010
        /*0034*/ 	.byte	0x00, 0xf0, 0x31, 0x00


	//----- nvinfo : EIATTR_KPARAM_INFO
	.align		4
.L_17:
        /*0038*/ 	.byte	0x04, 0x17
        /*003a*/ 	.short	(.L_19 - .L_18)
.L_18:
        /*003c*/ 	.word	0x00000000
        /*0040*/ 	.short	0x0002
        /*0042*/ 	.short	0x000c
        /*0044*/ 	.byte	0x00, 0xf0, 0x11, 0x00


	//----- nvinfo : EIATTR_KPARAM_INFO
	.align		4
.L_19:
        /*0048*/ 	.byte	0x04, 0x17
        /*004a*/ 	.short	(.L_21 - .L_20)
.L_20:
        /*004c*/ 	.word	0x00000000
        /*0050*/ 	.short	0x0001
        /*0052*/ 	.short	0x0008
        /*0054*/ 	.byte	0x00, 0xf0, 0x11, 0x00


	//----- nvinfo : EIATTR_KPARAM_INFO
	.align		4
.L_21:
        /*0058*/ 	.byte	0x04, 0x17
        /*005a*/ 	.short	(.L_23 - .L_22)
.L_22:
        /*005c*/ 	.word	0x00000000
        /*0060*/ 	.short	0x0000
        /*0062*/ 	.short	0x0000
        /*0064*/ 	.byte	0x00, 0xf5, 0x21, 0x00


	//----- nvinfo : EIATTR_SPARSE_MMA_MASK
	.align		4
.L_23:
        /*0068*/ 	.byte	0x03, 0x50
        /*006a*/ 	.short	0x0000


	//----- nvinfo : EIATTR_MAXREG_COUNT
	.align		4
        /*006c*/ 	.byte	0x03, 0x1b
        /*006e*/ 	.short	0x00ff


	//----- nvinfo : EIATTR_MERCURY_ISA_VERSION
	.align		4
        /*0070*/ 	.byte	0x03, 0x5f
        /*0072*/ 	.short	0x0101


	//----- nvinfo : EIATTR_VRC_CTA_INIT_COUNT
	.align		4
        /*0074*/ 	.byte	0x02, 0x4a
	.zero		1
	.zero		1


	//----- nvinfo : EIATTR_EXIT_INSTR_OFFSETS
	.align		4
        /*0078*/ 	.byte	0x04, 0x1c
        /*007a*/ 	.short	(.L_25 - .L_24)


	//   ....[0]....
.L_24:
        /*007c*/ 	.word	0x000000c0


	//   ....[1]....
        /*0080*/ 	.word	0x00000840


	//----- nvinfo : EIATTR_CRS_STACK_SIZE
	.align		4
.L_25:
        /*0084*/ 	.byte	0x04, 0x1e
        /*0086*/ 	.short	(.L_27 - .L_26)
.L_26:
        /*0088*/ 	.word	0x00000000


	//----- nvinfo : EIATTR_CBANK_PARAM_SIZE
	.align		4
.L_27:
        /*008c*/ 	.byte	0x03, 0x19
        /*008e*/ 	.short	0x0024


	//----- nvinfo : EIATTR_PARAM_CBANK
	.align		4
        /*0090*/ 	.byte	0x04, 0x0a
        /*0092*/ 	.short	(.L_29 - .L_28)
	.align		4
.L_28:
        /*0094*/ 	.word	index@(.nv.constant0._Z14polaroidKernelPhii6float3ff)
        /*0098*/ 	.short	0x0380
        /*009a*/ 	.short	0x0024


	//----- nvinfo : EIATTR_SW_WAR
	.align		4
.L_29:
        /*009c*/ 	.byte	0x04, 0x36
        /*009e*/ 	.short	(.L_31 - .L_30)
.L_30:
        /*00a0*/ 	.word	0x00000008
.L_31:


//--------------------- .nv.callgraph             --------------------------
	.section	.nv.callgraph,"",@"SHT_CUDA_CALLGRAPH"
	.align	4
	.sectionentsize	8
	.align		4
        /*0000*/ 	.word	0x00000000
	.align		4
        /*0004*/ 	.word	0xffffffff
	.align		4
        /*0008*/ 	.word	0x00000000
	.align		4
        /*000c*/ 	.word	0xfffffffe
	.align		4
        /*0010*/ 	.word	0x00000000
	.align		4
        /*0014*/ 	.word	0xfffffffd
	.align		4
        /*0018*/ 	.word	0x00000000
	.align		4
        /*001c*/ 	.word	0xfffffffc


//--------------------- .text._Z14polaroidKernelPhii6float3ff --------------------------
	.section	.text._Z14polaroidKernelPhii6float3ff,"ax",@progbits
	.align	128
        .global         _Z14polaroidKernelPhii6float3ff
        .type           _Z14polaroidKernelPhii6float3ff,@function
        .size           _Z14polaroidKernelPhii6float3ff,(.L_x_23 - _Z14polaroidKernelPhii6float3ff)
        .other          _Z14polaroidKernelPhii6float3ff,@"STO_CUDA_ENTRY STV_DEFAULT"
_Z14polaroidKernelPhii6float3ff:
.text._Z14polaroidKernelPhii6float3ff:
[----:B------:R-:W-:Y:S01]  /*0000*/  LDC R1, c[0x0][0x37c] ;  /* 0x0000df00ff017b82 */ /* 0x000fe20000000800 */
[----:B------:R-:W0:Y:S07]  /*0010*/  S2R R3, SR_TID.Y ;  /* 0x0000000000037919 */ /* 0x000e2e0000002200 */
[----:B------:R-:W1:Y:S01]  /*0020*/  LDC R9, c[0x0][0x360] ;  /* 0x0000d800ff097b82 */ /* 0x000e620000000800 */
[----:B------:R-:W2:Y:S01]  /*0030*/  LDCU.64 UR6, c[0x0][0x388] ;  /* 0x00007100ff0677ac */ /* 0x000ea20008000a00 */
[----:B------:R-:W1:Y:S06]  /*0040*/  S2R R0, SR_TID.X ;  /* 0x0000000000007919 */ /* 0x000e6c0000002100 */
[----:B------:R-:W0:Y:S08]  /*0050*/  S2UR UR5, SR_CTAID.Y ;  /* 0x00000000000579c3 */ /* 0x000e300000002600 */
[----:B------:R-:W0:Y:S08]  /*0060*/  LDC R8, c[0x0][0x364] ;  /* 0x0000d900ff087b82 */ /* 0x000e300000000800 */
[----:B------:R-:W1:Y:S01]  /*0070*/  S2UR UR4, SR_CTAID.X ;  /* 0x00000000000479c3 */ /* 0x000e620000002500 */
[----:B0-----:R-:W-:-:S05]  /*0080*/  IMAD R8, R8, UR5, R3 ;  /* 0x0000000508087c24 */ /* 0x001fca000f8e0203 */
[----:B--2---:R-:W-:Y:S01]  /*0090*/  ISETP.GE.AND P0, PT, R8, UR7, PT ;  /* 0x0000000708007c0c */ /* 0x004fe2000bf06270 */
[----:B-1----:R-:W-:-:S05]  /*00a0*/  IMAD R9, R9, UR4, R0 ;  /* 0x0000000409097c24 */ /* 0x002fca000f8e0200 */
[----:B------:R-:W-:-:S13]  /*00b0*/  ISETP.GE.OR P0, PT, R9, UR6, P0 ;  /* 0x0000000609007c0c */ /* 0x000fda0008706670 */
[----:B------:R-:W-:Y:S05]  /*00c0*/  @P0 EXIT ;  /* 0x000000000000094d */ /* 0x000fea0003800000 */
[----:B------:R-:W0:Y:S01]  /*00d0*/  LDCU.64 UR8, c[0x0][0x380] ;  /* 0x00007000ff0877ac */ /* 0x000e220008000a00 */
[----:B------:R-:W-:Y:S01]  /*00e0*/  IMAD R0, R8, UR6, R9 ;  /* 0x0000000608007c24 */ /* 0x000fe2000f8e0209 */
[----:B------:R-:W1:Y:S03]  /*00f0*/  LDCU.64 UR4, c[0x0][0x358] ;  /* 0x00006b00ff0477ac */ /* 0x000e660008000a00 */
[----:B------:R-:W-:-:S05]  /*0100*/  IMAD R0, R0, 0x3, RZ ;  /* 0x0000000300007824 */ /* 0x000fca00078e02ff */
[----:B0-----:R-:W-:-:S04]  /*0110*/  IADD3 R4, P0, PT, R0, UR8, RZ ;  /* 0x0000000800047c10 */ /* 0x001fc8000ff1e0ff */
[----:B------:R-:W-:Y:S01]  /*0120*/  LEA.HI.X.SX32 R5, R0, UR9, 0x1, P0 ;  /* 0x0000000900057c11 */ /* 0x000fe200080f0eff */
[----:B------:R-:W0:Y:S04]  /*0130*/  LDCU.128 UR8, c[0x0][0x390] ;  /* 0x00007200ff0877ac */ /* 0x000e280008000c00 */
[----:B-1----:R-:W2:Y:S04]  /*0140*/  LDG.E.U8 R2, desc[UR4][R4.64] ;  /* 0x0000000404027981 */ /* 0x002ea8000c1e1100 */
[----:B------:R-:W3:Y:S04]  /*0150*/  LDG.E.U8 R0, desc[UR4][R4.64+0x1] ;  /* 0x0000010404007981 */ /* 0x000ee8000c1e1100 */
[----:B------:R-:W4:Y:S01]  /*0160*/  LDG.E.U8 R6, desc[UR4][R4.64+0x2] ;  /* 0x0000020404067981 */ /* 0x000f22000c1e1100 */
[----:B------:R-:W-:Y:S01]  /*0170*/  I2FP.F32.S32 R3, UR6 ;  /* 0x0000000600037c45 */ /* 0x000fe20008201400 */
[----:B------:R-:W1:Y:S01]  /*0180*/  LDCU UR6, c[0x0][0x3a0] ;  /* 0x00007400ff0677ac */ /* 0x000e620008000800 */
[----:B------:R-:W-:Y:S01]  /*0190*/  I2FP.F32.S32 R9, R9 ;  /* 0x0000000900097245 */ /* 0x000fe20000201400 */
[----:B------:R-:W-:Y:S01]  /*01a0*/  BSSY.RECONVERGENT B0, `(.L_x_0) ;  /* 0x0000024000007945 */ /* 0x000fe20003800200 */
[----:B------:R-:W5:Y:S02]  /*01b0*/  MUFU.RCP R14, R3 ;  /* 0x00000003000e7308 */ /* 0x000f640000001000 */
[----:B-----5:R-:W-:-:S04]  /*01c0*/  FFMA R15, -R3, R14, 1 ;  /* 0x3f800000030f7423 */ /* 0x020fc8000000010e */
[----:B------:R-:W-:Y:S01]  /*01d0*/  FFMA R15, R14, R15, R14 ;  /* 0x0000000f0e0f7223 */ /* 0x000fe2000000000e */
[----:B--2---:R-:W-:Y:S02]  /*01e0*/  I2FP.F32.U32 R2, R2 ;  /* 0x0000000200027245 */ /* 0x004fe40000201000 */
[----:B---3--:R-:W-:-:S03]  /*01f0*/  I2FP.F32.U32 R10, R0 ;  /* 0x00000000000a7245 */ /* 0x008fc60000201000 */
[----:B0-----:R-:W-:Y:S01]  /*0200*/  FADD R0, R2, UR11 ;  /* 0x0000000b02007e21 */ /* 0x001fe20008000000 */
[----:B----4-:R-:W-:Y:S01]  /*0210*/  I2FP.F32.U32 R6, R6 ;  /* 0x0000000600067245 */ /* 0x010fe20000201000 */
[----:B------:R-:W-:-:S04]  /*0220*/  FMUL R7, R10, 0.58700001239776611328 ;  /* 0x3f1645a20a077820 */ /* 0x000fc80000400000 */
[----:B------:R-:W-:Y:S01]  /*0230*/  FADD R11, R6, -UR11 ;  /* 0x8000000b060b7e21 */ /* 0x000fe20008000000 */
[----:B------:R-:W-:-:S04]  /*0240*/  FFMA R12, R0, 0.29890000820159912109, R7 ;  /* 0x3e99096c000c7823 */ /* 0x000fc80000000007 */
[----:B------:R-:W-:-:S04]  /*0250*/  FFMA R13, R11, 0.11400000005960464478, R12 ;  /* 0x3de978d50b0d7823 */ /* 0x000fc8000000000c */
[----:B------:R-:W-:Y:S01]  /*0260*/  FADD R12, R0, -R13 ;  /* 0x8000000d000c7221 */ /* 0x000fe20000000000 */
[----:B------:R-:W-:Y:S01]  /*0270*/  FADD R0, R9, R9 ;  /* 0x0000000909007221 */ /* 0x000fe20000000000 */
[--C-:B------:R-:W-:Y:S01]  /*0280*/  FADD R10, R10, -R13.reuse ;  /* 0x8000000d0a0a7221 */ /* 0x100fe20000000000 */
[--C-:B------:R-:W-:Y:S01]  /*0290*/  FADD R14, R11, -R13.reuse ;  /* 0x8000000d0b0e7221 */ /* 0x100fe20000000000 */
[--C-:B-1----:R-:W-:Y:S01]  /*02a0*/  FFMA R12, R12, UR6, R13.reuse ;  /* 0x000000060c0c7c23 */ /* 0x102fe2000800000d */
[----:B------:R-:W0:Y:S01]  /*02b0*/  FCHK P0, R0, R3 ;  /* 0x0000000300007302 */ /* 0x000e220000000000 */
[--C-:B------:R-:W-:Y:S01]  /*02c0*/  FFMA R10, R10, UR6, R13.reuse ;  /* 0x000000060a0a7c23 */ /* 0x100fe2000800000d */
[----:B------:R-:W-:Y:S01]  /*02d0*/  FFMA R14, R14, UR6, R13 ;  /* 0x000000060e0e7c23 */ /* 0x000fe2000800000d */
[----:B------:R-:W-:Y:S01]  /*02e0*/  FMUL R12, R12, UR8 ;  /* 0x000000080c0c7c20 */ /* 0x000fe20008400000 */
[----:B------:R-:W-:Y:S01]  /*02f0*/  FFMA R16, R0, R15, RZ ;  /* 0x0000000f00107223 */ /* 0x000fe200000000ff */
[----:B------:R-:W-:Y:S01]  /*0300*/  FMUL R10, R10, UR9 ;  /* 0x000000090a0a7c20 */ /* 0x000fe20008400000 */
[----:B------:R-:W-:-:S02]  /*0310*/  FMUL R14, R14, UR10 ;  /* 0x0000000a0e0e7c20 */ /* 0x000fc40008400000 */
[----:B------:R-:W-:Y:S01]  /*0320*/  FFMA R13, -R3, R16, R0 ;  /* 0x00000010030d7223 */ /* 0x000fe20000000100 */
[----:B------:R-:W-:Y:S02]  /*0330*/  FMNMX R9, RZ, R12, !PT ;  /* 0x0000000cff097209 */ /* 0x000fe40007800000 */
[----:B------:R-:W-:Y:S01]  /*0340*/  FMNMX R10, RZ, R10, !PT ;  /* 0x0000000aff0a7209 */ /* 0x000fe20007800000 */
[----:B------:R-:W-:Y:S01]  /*0350*/  FFMA R13, R15, R13, R16 ;  /* 0x0000000d0f0d7223 */ /* 0x000fe20000000010 */
[----:B------:R-:W-:Y:S02]  /*0360*/  FMNMX R11, RZ, R14, !PT ;  /* 0x0000000eff0b7209 */ /* 0x000fe40007800000 */
[----:B------:R-:W-:Y:S02]  /*0370*/  FMNMX R9, R9, 255, PT ;  /* 0x437f000009097809 */ /* 0x000fe40003800000 */
[----:B------:R-:W-:Y:S02]  /*0380*/  FMNMX R10, R10, 255, PT ;  /* 0x437f00000a0a7809 */ /* 0x000fe40003800000 */
[----:B------:R-:W-:Y:S01]  /*0390*/  FMNMX R11, R11, 255, PT ;  /* 0x437f00000b0b7809 */ /* 0x000fe20003800000 */
[----:B0-----:R-:W-:Y:S06]  /*03a0*/  @!P0 BRA `(.L_x_1) ;  /* 0x00000000000c8947 */ /* 0x001fec0003800000 */
[----:B------:R-:W-:-:S07]  /*03b0*/  MOV R12, 0x3d0 ;  /* 0x000003d0000c7802 */ /* 0x000fce0000000f00 */
[----:B------:R-:W-:Y:S05]  /*03c0*/  CALL.REL.NOINC `($__internal_1_$__cuda_sm3x_div_rn_noftz_f32_slowpath) ;  /* 0x0000000400787944 */ /* 0x000fea0003c00000 */
[----:B------:R-:W-:-:S07]  /*03d0*/  IMAD.MOV.U32 R13, RZ, RZ, R0 ;  /* 0x000000ffff0d7224 */ /* 0x000fce00078e0000 */
.L_x_1:
[----:B------:R-:W-:Y:S05]  /*03e0*/  BSYNC.RECONVERGENT B0 ;  /* 0x0000000000007941 */ /* 0x000fea0003800200 */
.L_x_0:
[----:B------:R-:W0:Y:S01]  /*03f0*/  LDCU UR6, c[0x0][0x38c] ;  /* 0x00007180ff0677ac */ /* 0x000e220008000800 */
[----:B------:R-:W-:Y:S01]  /*0400*/  I2FP.F32.U32 R0, R8 ;  /* 0x0000000800007245 */ /* 0x000fe20000201000 */
[----:B------:R-:W-:Y:S01]  /*0410*/  BSSY.RECONVERGENT B0, `(.L_x_2) ;  /* 0x000000f000007945 */ /* 0x000fe20003800200 */
[----:B------:R-:W-:-:S03]  /*0420*/  FADD R8, R13, -1 ;  /* 0xbf8000000d087421 */ /* 0x000fc60000000000 */
[----:B------:R-:W-:Y:S01]  /*0430*/  FADD R0, R0, R0 ;  /* 0x0000000000007221 */ /* 0x000fe20000000000 */
[----:B0-----:R-:W-:-:S04]  /*0440*/  I2FP.F32.U32 R3, UR6 ;  /* 0x0000000600037c45 */ /* 0x001fc80008201000 */
[----:B------:R-:W0:Y:S08]  /*0450*/  MUFU.RCP R12, R3 ;  /* 0x00000003000c7308 */ /* 0x000e300000001000 */
[----:B------:R-:W1:Y:S01]  /*0460*/  FCHK P0, R0, R3 ;  /* 0x0000000300007302 */ /* 0x000e620000000000 */
[----:B0-----:R-:W-:-:S04]  /*0470*/  FFMA R15, -R3, R12, 1 ;  /* 0x3f800000030f7423 */ /* 0x001fc8000000010c */
[----:B------:R-:W-:-:S04]  /*0480*/  FFMA R15, R12, R15, R12 ;  /* 0x0000000f0c0f7223 */ /* 0x000fc8000000000c */
[----:B------:R-:W-:-:S04]  /*0490*/  FFMA R12, R0, R15, RZ ;  /* 0x0000000f000c7223 */ /* 0x000fc800000000ff */
[----:B------:R-:W-:-:S04]  /*04a0*/  FFMA R14, -R3, R12, R0 ;  /* 0x0000000c030e7223 */ /* 0x000fc80000000100 */
[----:B------:R-:W-:Y:S01]  /*04b0*/  FFMA R12, R15, R14, R12 ;  /* 0x0000000e0f0c7223 */ /* 0x000fe2000000000c */
[----:B-1----:R-:W-:Y:S06]  /*04c0*/  @!P0 BRA `(.L_x_3) ;  /* 0x00000000000c8947 */ /* 0x002fec0003800000 */
[----:B------:R-:W-:-:S07]  /*04d0*/  MOV R12, 0x4f0 ;  /* 0x000004f0000c7802 */ /* 0x000fce0000000f00 */
[----:B------:R-:W-:Y:S05]  /*04e0*/  CALL.REL.NOINC `($__internal_1_$__cuda_sm3x_div_rn_noftz_f32_slowpath) ;  /* 0x0000000400307944 */ /* 0x000fea0003c00000 */
[----:B------:R-:W-:-:S07]  /*04f0*/  MOV R12, R0 ;  /* 0x00000000000c7202 */ /* 0x000fce0000000f00 */
.L_x_3:
[----:B------:R-:W-:Y:S05]  /*0500*/  BSYNC.RECONVERGENT B0 ;  /* 0x0000000000007941 */ /* 0x000fea0003800200 */
.L_x_2:
[----:B------:R-:W-:Y:S01]  /*0510*/  FADD R12, R12, -1 ;  /* 0xbf8000000c0c7421 */ /* 0x000fe20000000000 */
[----:B------:R-:W-:Y:S03]  /*0520*/  BSSY.RECONVERGENT B0, `(.L_x_4) ;  /* 0x000000e000007945 */ /* 0x000fe60003800200 */
[----:B------:R-:W-:-:S04]  /*0530*/  FMUL R3, R12, R12 ;  /* 0x0000000c0c037220 */ /* 0x000fc80000400000 */
[----:B------:R-:W-:-:S04]  /*0540*/  FFMA R0, R8, R8, R3 ;  /* 0x0000000808007223 */ /* 0x000fc80000000003 */
[----:B------:R-:W-:Y:S01]  /*0550*/  VIADD R3, R0, 0xf3000000 ;  /* 0xf300000000037836 */ /* 0x000fe20000000000 */
[----:B------:R0:W1:Y:S04]  /*0560*/  MUFU.RSQ R13, R0 ;  /* 0x00000000000d7308 */ /* 0x0000680000001400 */
[----:B------:R-:W-:-:S13]  /*0570*/  ISETP.GT.U32.AND P0, PT, R3, 0x727fffff, PT ;  /* 0x727fffff0300780c */ /* 0x000fda0003f04070 */
[----:B01----:R-:W-:Y:S05]  /*0580*/  @!P0 BRA `(.L_x_5) ;  /* 0x00000000000c8947 */ /* 0x003fea0003800000 */
[----:B------:R-:W-:-:S07]  /*0590*/  MOV R15, 0x5b0 ;  /* 0x000005b0000f7802 */ /* 0x000fce0000000f00 */
[----:B------:R-:W-:Y:S05]  /*05a0*/  CALL.REL.NOINC `($__internal_0_$__cuda_sm20_sqrt_rn_f32_slowpath) ;  /* 0x0000000000a87944 */ /* 0x000fea0003c00000 */
[----:B------:R-:W-:Y:S05]  /*05b0*/  BRA `(.L_x_6) ;  /* 0x0000000000107947 */ /* 0x000fea0003800000 */
.L_x_5:
[----:B------:R-:W-:Y:S01]  /*05c0*/  FMUL.FTZ R3, R0, R13 ;  /* 0x0000000d00037220 */ /* 0x000fe20000410000 */
[----:B------:R-:W-:-:S03]  /*05d0*/  FMUL.FTZ R8, R13, 0.5 ;  /* 0x3f0000000d087820 */ /* 0x000fc60000410000 */
[----:B------:R-:W-:-:S04]  /*05e0*/  FFMA R0, -R3, R3, R0 ;  /* 0x0000000303007223 */ /* 0x000fc80000000100 */
[----:B------:R-:W-:-:S07]  /*05f0*/  FFMA R3, R0, R8, R3 ;  /* 0x0000000800037223 */ /* 0x000fce0000000003 */
.L_x_6:
[----:B------:R-:W-:Y:S05]  /*0600*/  BSYNC.RECONVERGENT B0 ;  /* 0x0000000000007941 */ /* 0x000fea0003800200 */
.L_x_4:
[----:B------:R-:W-:Y:S02]  /*0610*/  HFMA2 R12, -RZ, RZ, 1.875, 0 ;  /* 0x3f800000ff0c7431 */ /* 0x000fe400000001ff */
[----:B------:R-:W-:Y:S01]  /*0620*/  FFMA R7, R2, 0.29890000820159912109, R7 ;  /* 0x3e99096c02077823 */ /* 0x000fe20000000007 */
[----:B------:R-:W-:Y:S01]  /*0630*/  IMAD.MOV.U32 R13, RZ, RZ, 0x3b808081 ;  /* 0x3b808081ff0d7424 */ /* 0x000fe200078e00ff */
[----:B------:R-:W-:Y:S02]  /*0640*/  BSSY.RECONVERGENT B0, `(.L_x_7) ;  /* 0x000000e000007945 */ /* 0x000fe40003800200 */
[----:B------:R-:W-:-:S04]  /*0650*/  FFMA R0, R6, 0.11400000005960464478, R7 ;  /* 0x3de978d506007823 */ /* 0x000fc80000000007 */
[----:B------:R-:W0:Y:S01]  /*0660*/  FCHK P0, R0, 255 ;  /* 0x437f000000007902 */ /* 0x000e220000000000 */
[----:B------:R-:W-:-:S04]  /*0670*/  FFMA R2, R13, -255, R12 ;  /* 0xc37f00000d027823 */ /* 0x000fc8000000000c */
[----:B------:R-:W-:Y:S01]  /*0680*/  FFMA R7, R2, R13, 0.0039215688593685626984 ;  /* 0x3b80808102077423 */ /* 0x000fe2000000000d */
[----:B------:R-:W-:-:S03]  /*0690*/  FFMA R2, R3, -0.5, R12 ;  /* 0xbf00000003027823 */ /* 0x000fc6000000000c */
[----:B------:R-:W-:-:S04]  /*06a0*/  FFMA R6, R0, R7, RZ ;  /* 0x0000000700067223 */ /* 0x000fc800000000ff */
[----:B------:R-:W-:-:S04]  /*06b0*/  FFMA R8, R6, -255, R0 ;  /* 0xc37f000006087823 */ /* 0x000fc80000000000 */
[----:B------:R-:W-:Y:S01]  /*06c0*/  FFMA R6, R7, R8, R6 ;  /* 0x0000000807067223 */ /* 0x000fe20000000006 */
[----:B0-----:R-:W-:Y:S06]  /*06d0*/  @!P0 BRA `(.L_x_8) ;  /* 0x0000000000108947 */ /* 0x001fec0003800000 */
[----:B------:R-:W-:Y:S02]  /*06e0*/  MOV R3, 0x437f0000 ;  /* 0x437f000000037802 */ /* 0x000fe40000000f00 */
[----:B------:R-:W-:-:S07]  /*06f0*/  MOV R12, 0x710 ;  /* 0x00000710000c7802 */ /* 0x000fce0000000f00 */
[----:B------:R-:W-:Y:S05]  /*0700*/  CALL.REL.NOINC `($__internal_1_$__cuda_sm3x_div_rn_noftz_f32_slowpath) ;  /* 0x0000000000a87944 */ /* 0x000fea0003c00000 */
[----:B------:R-:W-:-:S07]  /*0710*/  IMAD.MOV.U32 R6, RZ, RZ, R0 ;  /* 0x000000ffff067224 */ /* 0x000fce00078e0000 */
.L_x_8:
[----:B------:R-:W-:Y:S05]  /*0720*/  BSYNC.RECONVERGENT B0 ;  /* 0x0000000000007941 */ /* 0x000fea0003800200 */
.L_x_7:
[----:B------:R-:W-:-:S05]  /*0730*/  MOV R3, 0x3f000000 ;  /* 0x3f00000000037802 */ /* 0x000fca0000000f00 */
[----:B------:R-:W-:-:S04]  /*0740*/  FFMA R6, R6, R3, 0.5 ;  /* 0x3f00000006067423 */ /* 0x000fc80000000003 */
[-C--:B------:R-:W-:Y:S01]  /*0750*/  FMUL R9, R9, R6.reuse ;  /* 0x0000000609097220 */ /* 0x080fe20000400000 */
[-C--:B------:R-:W-:Y:S01]  /*0760*/  FMUL R10, R10, R6.reuse ;  /* 0x000000060a0a7220 */ /* 0x080fe20000400000 */
[----:B------:R-:W-:-:S03]  /*0770*/  FMUL R11, R11, R6 ;  /* 0x000000060b0b7220 */ /* 0x000fc60000400000 */
[----:B------:R-:W-:Y:S02]  /*0780*/  FMNMX R9, R9, 255, PT ;  /* 0x437f000009097809 */ /* 0x000fe40003800000 */
[----:B------:R-:W-:Y:S02]  /*0790*/  FMNMX R3, R10, 255, PT ;  /* 0x437f00000a037809 */ /* 0x000fe40003800000 */
[----:B------:R-:W-:Y:S01]  /*07a0*/  FMNMX R11, R11, 255, PT ;  /* 0x437f00000b0b7809 */ /* 0x000fe20003800000 */
[C---:B------:R-:W-:Y:S02]  /*07b0*/  FMUL R9, R2.reuse, R9 ;  /* 0x0000000902097220 */ /* 0x040fe40000400000 */
[C---:B------:R-:W-:Y:S02]  /*07c0*/  FMUL R3, R2.reuse, R3 ;  /* 0x0000000302037220 */ /* 0x040fe40000400000 */
[----:B------:R-:W-:Y:S02]  /*07d0*/  FMUL R11, R2, R11 ;  /* 0x0000000b020b7220 */ /* 0x000fe40000400000 */
[----:B------:R-:W0:Y:S08]  /*07e0*/  F2I.U32.TRUNC.NTZ R9, R9 ;  /* 0x0000000900097305 */ /* 0x000e30000020f000 */
[----:B------:R-:W1:Y:S01]  /*07f0*/  F2I.U32.TRUNC.NTZ R3, R3 ;  /* 0x0000000300037305 */ /* 0x000e62000020f000 */
[----:B0-----:R-:W-:Y:S07]  /*0800*/  STG.E.U8 desc[UR4][R4.64], R9 ;  /* 0x0000000904007986 */ /* 0x001fee000c101104 */
[----:B------:R-:W0:Y:S01]  /*0810*/  F2I.U32.TRUNC.NTZ R11, R11 ;  /* 0x0000000b000b7305 */ /* 0x000e22000020f000 */
[----:B-1----:R-:W-:Y:S04]  /*0820*/  STG.E.U8 desc[UR4][R4.64+0x1], R3 ;  /* 0x0000010304007986 */ /* 0x002fe8000c101104 */
[----:B0-----:R-:W-:Y:S01]  /*0830*/  STG.E.U8 desc[UR4][R4.64+0x2], R11 ;  /* 0x0000020b04007986 */ /* 0x001fe2000c101104 */
[----:B------:R-:W-:Y:S05]  /*0840*/  EXIT ;  /* 0x000000000000794d */ /* 0x000fea0003800000 */
        .weak           $__internal_0_$__cuda_sm20_sqrt_rn_f32_slowpath
        .type           $__internal_0_$__cuda_sm20_sqrt_rn_f32_slowpath,@function
        .size           $__internal_0_$__cuda_sm20_sqrt_rn_f32_slowpath,($__internal_1_$__cuda_sm3x_div_rn_noftz_f32_slowpath - $__internal_0_$__cuda_sm20_sqrt_rn_f32_slowpath)
$__internal_0_$__cuda_sm20_sqrt_rn_f32_slowpath:
[----:B------:R-:W-:-:S13]  /*0850*/  LOP3.LUT P0, RZ, R0, 0x7fffffff, RZ, 0xc0, !PT ;  /* 0x7fffffff00ff7812 */ /* 0x000fda000780c0ff */
[----:B------:R-:W-:Y:S01]  /*0860*/  @!P0 IMAD.MOV.U32 R3, RZ, RZ, R0 ;  /* 0x000000ffff038224 */ /* 0x000fe200078e0000 */
[----:B------:R-:W-:Y:S06]  /*0870*/  @!P0 BRA `(.L_x_9) ;  /* 0x0000000000408947 */ /* 0x000fec0003800000 */
[----:B------:R-:W-:-:S13]  /*0880*/  FSETP.GEU.FTZ.AND P0, PT, R0, RZ, PT ;  /* 0x000000ff0000720b */ /* 0x000fda0003f1e000 */
[----:B------:R-:W-:Y:S01]  /*0890*/  @!P0 MOV R3, 0x7fffffff ;  /* 0x7fffffff00038802 */ /* 0x000fe20000000f00 */
[----:B------:R-:W-:Y:S06]  /*08a0*/  @!P0 BRA `(.L_x_9) ;  /* 0x0000000000348947 */ /* 0x000fec0003800000 */
[----:B------:R-:W-:-:S13]  /*08b0*/  FSETP.GTU.FTZ.AND P0, PT, |R0|, +INF , PT ;  /* 0x7f8000000000780b */ /* 0x000fda0003f1c200 */
[----:B------:R-:W-:Y:S01]  /*08c0*/  @P0 FADD.FTZ R3, R0, 1 ;  /* 0x3f80000000030421 */ /* 0x000fe20000010000 */
[----:B------:R-:W-:Y:S06]  /*08d0*/  @P0 BRA `(.L_x_9) ;  /* 0x0000000000280947 */ /* 0x000fec0003800000 */
[----:B------:R-:W-:-:S13]  /*08e0*/  FSETP.NEU.FTZ.AND P0, PT, |R0|, +INF , PT ;  /* 0x7f8000000000780b */ /* 0x000fda0003f1d200 */
[----:B------:R-:W-:-:S04]  /*08f0*/  @P0 FFMA R8, R0, 1.84467440737095516160e+19, RZ ;  /* 0x5f80000000080823 */ /* 0x000fc800000000ff */
[----:B------:R-:W0:Y:S02]  /*0900*/  @P0 MUFU.RSQ R3, R8 ;  /* 0x0000000800030308 */ /* 0x000e240000001400 */
[----:B0-----:R-:W-:Y:S01]  /*0910*/  @P0 FMUL.FTZ R13, R8, R3 ;  /* 0x00000003080d0220 */ /* 0x001fe20000410000 */
[----:B------:R-:W-:Y:S01]  /*0920*/  @P0 FMUL.FTZ R14, R3, 0.5 ;  /* 0x3f000000030e0820 */ /* 0x000fe20000410000 */
[----:B------:R-:W-:Y:S02]  /*0930*/  @!P0 IMAD.MOV.U32 R3, RZ, RZ, R0 ;  /* 0x000000ffff038224 */ /* 0x000fe400078e0000 */
[----:B------:R-:W-:-:S04]  /*0940*/  @P0 FADD.FTZ R12, -R13, -RZ ;  /* 0x800000ff0d0c0221 */ /* 0x000fc80000010100 */
[----:B------:R-:W-:-:S04]  /*0950*/  @P0 FFMA R12, R13, R12, R8 ;  /* 0x0000000c0d0c0223 */ /* 0x000fc80000000008 */
[----:B------:R-:W-:-:S04]  /*0960*/  @P0 FFMA R12, R12, R14, R13 ;  /* 0x0000000e0c0c0223 */ /* 0x000fc8000000000d */
[----:B------:R-:W-:-:S07]  /*0970*/  @P0 FMUL.FTZ R3, R12, 2.3283064365386962891e-10 ;  /* 0x2f8000000c030820 */ /* 0x000fce0000410000 */
.L_x_9:
[----:B------:R-:W-:Y:S01]  /*0980*/  MOV R12, R15 ;  /* 0x0000000f000c7202 */ /* 0x000fe20000000f00 */
[----:B------:R-:W-:-:S04]  /*0990*/  IMAD.MOV.U32 R13, RZ, RZ, 0x0 ;  /* 0x00000000ff0d7424 */ /* 0x000fc800078e00ff */
[----:B------:R-:W-:Y:S05]  /*09a0*/  RET.REL.NODEC R12 `(_Z14polaroidKernelPhii6float3ff) ;  /* 0xfffffff40c947950 */ /* 0x000fea0003c3ffff */
        .weak           $__internal_1_$__cuda_sm3x_div_rn_noftz_f32_slowpath
        .type           $__internal_1_$__cuda_sm3x_div_rn_noftz_f32_slowpath,@function
        .size           $__internal_1_$__cuda_sm3x_div_rn_noftz_f32_slowpath,(.L_x_23 - $__internal_1_$__cuda_sm3x_div_rn_noftz_f32_slowpath)
$__internal_1_$__cuda_sm3x_div_rn_noftz_f32_slowpath:
[----:B------:R-:W-:Y:S01]  /*09b0*/  SHF.R.U32.HI R13, RZ, 0x17, R3 ;  /* 0x00000017ff0d7819 */ /* 0x000fe20000011603 */
[----:B------:R-:W-:Y:S01]  /*09c0*/  BSSY.RECONVERGENT B1, `(.L_x_10) ;  /* 0x0000062000017945 */ /* 0x000fe20003800200 */
[----:B------:R-:W-:Y:S02]  /*09d0*/  SHF.R.U32.HI R14, RZ, 0x17, R0 ;  /* 0x00000017ff0e7819 */ /* 0x000fe40000011600 */
[----:B------:R-:W-:Y:S02]  /*09e0*/  LOP3.LUT R13, R13, 0xff, RZ, 0xc0, !PT ;  /* 0x000000ff0d0d7812 */ /* 0x000fe400078ec0ff */
[----:B------:R-:W-:Y:S02]  /*09f0*/  LOP3.LUT R15, R14, 0xff, RZ, 0xc0, !PT ;  /* 0x000000ff0e0f7812 */ /* 0x000fe400078ec0ff */
[----:B------:R-:W-:-:S03]  /*0a00*/  IADD3 R17, PT, PT, R13, -0x1, RZ ;  /* 0xffffffff0d117810 */ /* 0x000fc60007ffe0ff */
[----:B------:R-:W-:Y:S01]  /*0a10*/  VIADD R16, R15, 0xffffffff ;  /* 0xffffffff0f107836 */ /* 0x000fe20000000000 */
[----:B------:R-:W-:-:S04]  /*0a20*/  ISETP.GT.U32.AND P0, PT, R17, 0xfd, PT ;  /* 0x000000fd1100780c */ /* 0x000fc80003f04070 */
[----:B------:R-:W-:-:S13]  /*0a30*/  ISETP.GT.U32.OR P0, PT, R16, 0xfd, P0 ;  /* 0x000000fd1000780c */ /* 0x000fda0000704470 */
[----:B------:R-:W-:Y:S01]  /*0a40*/  @!P0 MOV R14, RZ ;  /* 0x000000ff000e8202 */ /* 0x000fe20000000f00 */
[----:B------:R-:W-:Y:S06]  /*0a50*/  @!P0 BRA `(.L_x_11) ;  /* 0x00000000005c8947 */ /* 0x000fec0003800000 */
[----:B------:R-:W-:Y:S02]  /*0a60*/  FSETP.GTU.FTZ.AND P0, PT, |R0|, +INF , PT ;  /* 0x7f8000000000780b */ /* 0x000fe40003f1c200 */
[----:B------:R-:W-:-:S04]  /*0a70*/  FSETP.GTU.FTZ.AND P1, PT, |R3|, +INF , PT ;  /* 0x7f8000000300780b */ /* 0x000fc80003f3c200 */
[----:B------:R-:W-:-:S13]  /*0a80*/  PLOP3.LUT P0, PT, P0, P1, PT, 0xf8, 0x8f ;  /* 0x00000000008f781c */ /* 0x000fda0000703f70 */
[----:B------:R-:W-:Y:S05]  /*0a90*/  @P0 BRA `(.L_x_12) ;  /* 0x00000004004c0947 */ /* 0x000fea0003800000 */
[----:B------:R-:W-:-:S13]  /*0aa0*/  LOP3.LUT P0, RZ, R3, 0x7fffffff, R0, 0xc8, !PT ;  /* 0x7fffffff03ff7812 */ /* 0x000fda000780c800 */
[----:B------:R-:W-:Y:S05]  /*0ab0*/  @!P0 BRA `(.L_x_13) ;  /* 0x00000004003c8947 */ /* 0x000fea0003800000 */
[C---:B------:R-:W-:Y:S02]  /*0ac0*/  FSETP.NEU.FTZ.AND P2, PT, |R0|.reuse, +INF , PT ;  /* 0x7f8000000000780b */ /* 0x040fe40003f5d200 */
[----:B------:R-:W-:Y:S02]  /*0ad0*/  FSETP.NEU.FTZ.AND P1, PT, |R3|, +INF , PT ;  /* 0x7f8000000300780b */ /* 0x000fe40003f3d200 */
[----:B------:R-:W-:-:S11]  /*0ae0*/  FSETP.NEU.FTZ.AND P0, PT, |R0|, +INF , PT ;  /* 0x7f8000000000780b */ /* 0x000fd60003f1d200 */
[----:B------:R-:W-:Y:S05]  /*0af0*/  @!P1 BRA !P2, `(.L_x_13) ;  /* 0x00000004002c9947 */ /* 0x000fea0005000000 */
[----:B------:R-:W-:-:S04]  /*0b00*/  LOP3.LUT P2, RZ, R0, 0x7fffffff, RZ, 0xc0, !PT ;  /* 0x7fffffff00ff7812 */ /* 0x000fc8000784c0ff */
[----:B------:R-:W-:-:S13]  /*0b10*/  PLOP3.LUT P1, PT, P1, P2, PT, 0x2f, 0xf2 ;  /* 0x0000000000f2781c */ /* 0x000fda0000f24577 */
[----:B------:R-:W-:Y:S05]  /*0b20*/  @P1 BRA `(.L_x_14) ;  /* 0x0000000400181947 */ /* 0x000fea0003800000 */
[----:B------:R-:W-:-:S04]  /*0b30*/  LOP3.LUT P1, RZ, R3, 0x7fffffff, RZ, 0xc0, !PT ;  /* 0x7fffffff03ff7812 */ /* 0x000fc8000782c0ff */
[----:B------:R-:W-:-:S13]  /*0b40*/  PLOP3.LUT P0, PT, P0, P1, PT, 0x2f, 0xf2 ;  /* 0x0000000000f2781c */ /* 0x000fda0000702577 */
[----:B------:R-:W-:Y:S05]  /*0b50*/  @P0 BRA `(.L_x_15) ;  /* 0x0000000400000947 */ /* 0x000fea0003800000 */
[----:B------:R-:W-:Y:S02]  /*0b60*/  ISETP.GE.AND P0, PT, R16, RZ, PT ;  /* 0x000000ff1000720c */ /* 0x000fe40003f06270 */
[----:B------:R-:W-:-:S11]  /*0b70*/  ISETP.GE.AND P1, PT, R17, RZ, PT ;  /* 0x000000ff1100720c */ /* 0x000fd60003f26270 */
[----:B------:R-:W-:Y:S01]  /*0b80*/  @P0 IMAD.MOV.U32 R14, RZ, RZ, RZ ;  /* 0x000000ffff0e0224 */ /* 0x000fe200078e00ff */
[----:B------:R-:W-:Y:S01]  /*0b90*/  @!P0 MOV R14, 0xffffffc0 ;  /* 0xffffffc0000e8802 */ /* 0x000fe20000000f00 */
[----:B------:R-:W-:Y:S01]  /*0ba0*/  @!P0 FFMA R0, R0, 1.84467440737095516160e+19, RZ ;  /* 0x5f80000000008823 */ /* 0x000fe200000000ff */
[----:B------:R-:W-:-:S03]  /*0bb0*/  @!P1 FFMA R3, R3, 1.84467440737095516160e+19, RZ ;  /* 0x5f80000003039823 */ /* 0x000fc600000000ff */
[----:B------:R-:W-:-:S07]  /*0bc0*/  @!P1 VIADD R14, R14, 0x40 ;  /* 0x000000400e0e9836 */ /* 0x000fce0000000000 */
.L_x_11:
[----:B------:R-:W-:Y:S01]  /*0bd0*/  LEA R16, R13, 0xc0800000, 0x17 ;  /* 0xc08000000d107811 */ /* 0x000fe200078eb8ff */
[----:B------:R-:W-:Y:S01]  /*0be0*/  VIADD R15, R15, 0xffffff81 ;  /* 0xffffff810f0f7836 */ /* 0x000fe20000000000 */
[----:B------:R-:W-:Y:S02]  /*0bf0*/  BSSY.RECONVERGENT B2, `(.L_x_16) ;  /* 0x0000035000027945 */ /* 0x000fe40003800200 */
[----:B------:R-:W-:Y:S01]  /*0c00*/  IADD3 R17, PT, PT, -R16, R3, RZ ;  /* 0x0000000310117210 */ /* 0x000fe20007ffe1ff */
[C---:B------:R-:W-:Y:S01]  /*0c10*/  IMAD R0, R15.reuse, -0x800000, R0 ;  /* 0xff8000000f007824 */ /* 0x040fe200078e0200 */
[----:B------:R-:W-:Y:S02]  /*0c20*/  IADD3 R15, PT, PT, R15, 0x7f, -R13 ;  /* 0x0000007f0f0f7810 */ /* 0x000fe40007ffe80d */
[----:B------:R-:W0:Y:S01]  /*0c30*/  MUFU.RCP R3, R17 ;  /* 0x0000001100037308 */ /* 0x000e220000001000 */
[----:B------:R-:W-:Y:S01]  /*0c40*/  FADD.FTZ R19, -R17, -RZ ;  /* 0x800000ff11137221 */ /* 0x000fe20000010100 */
[----:B------:R-:W-:-:S03]  /*0c50*/  IADD3 R15, PT, PT, R15, R14, RZ ;  /* 0x0000000e0f0f7210 */ /* 0x000fc60007ffe0ff */
[----:B0-----:R-:W-:-:S04]  /*0c60*/  FFMA R16, R3, R19, 1 ;  /* 0x3f80000003107423 */ /* 0x001fc80000000013 */
[----:B------:R-:W-:-:S04]  /*0c70*/  FFMA R3, R3, R16, R3 ;  /* 0x0000001003037223 */ /* 0x000fc80000000003 */
[----:B------:R-:W-:-:S04]  /*0c80*/  FFMA R16, R0, R3, RZ ;  /* 0x0000000300107223 */ /* 0x000fc800000000ff */
[----:B------:R-:W-:-:S04]  /*0c90*/  FFMA R18, R19, R16, R0 ;  /* 0x0000001013127223 */ /* 0x000fc80000000000 */
[----:B------:R-:W-:-:S04]  /*0ca0*/  FFMA R16, R3, R18, R16 ;  /* 0x0000001203107223 */ /* 0x000fc80000000010 */
[----:B------:R-:W-:-:S04]  /*0cb0*/  FFMA R19, R19, R16, R0 ;  /* 0x0000001013137223 */ /* 0x000fc80000000000 */
[----:B------:R-:W-:-:S05]  /*0cc0*/  FFMA R0, R3, R19, R16 ;  /* 0x0000001303007223 */ /* 0x000fca0000000010 */
[----:B------:R-:W-:-:S04]  /*0cd0*/  SHF.R.U32.HI R13, RZ, 0x17, R0 ;  /* 0x00000017ff0d7819 */ /* 0x000fc80000011600 */
[----:B------:R-:W-:-:S05]  /*0ce0*/  LOP3.LUT R13, R13, 0xff, RZ, 0xc0, !PT ;  /* 0x000000ff0d0d7812 */ /* 0x000fca00078ec0ff */
[----:B------:R-:W-:-:S05]  /*0cf0*/  IMAD.IADD R17, R13, 0x1, R15 ;  /* 0x000000010d117824 */ /* 0x000fca00078e020f */
[----:B------:R-:W-:-:S04]  /*0d00*/  IADD3 R13, PT, PT, R17, -0x1, RZ ;  /* 0xffffffff110d7810 */ /* 0x000fc80007ffe0ff */
[----:B------:R-:W-:-:S13]  /*0d10*/  ISETP.GE.U32.AND P0, PT, R13, 0xfe, PT ;  /* 0x000000fe0d00780c */ /* 0x000fda0003f06070 */
[----:B------:R-:W-:Y:S05]  /*0d20*/  @!P0 BRA `(.L_x_17) ;  /* 0x0000000000808947 */ /* 0x000fea0003800000 */
[----:B------:R-:W-:-:S13]  /*0d30*/  ISETP.GT.AND P0, PT, R17, 0xfe, PT ;  /* 0x000000fe1100780c */ /* 0x000fda0003f04270 */
[----:B------:R-:W-:Y:S05]  /*0d40*/  @P0 BRA `(.L_x_18) ;  /* 0x00000000006c0947 */ /* 0x000fea0003800000 */
[----:B------:R-:W-:-:S13]  /*0d50*/  ISETP.GE.AND P0, PT, R17, 0x1, PT ;  /* 0x000000011100780c */ /* 0x000fda0003f06270 */
[----:B------:R-:W-:Y:S05]  /*0d60*/  @P0 BRA `(.L_x_19) ;  /* 0x0000000000740947 */ /* 0x000fea0003800000 */
[----:B------:R-:W-:Y:S02]  /*0d70*/  ISETP.GE.AND P0, PT, R17, -0x18, PT ;  /* 0xffffffe81100780c */ /* 0x000fe40003f06270 */
[----:B------:R-:W-:-:S11]  /*0d80*/  LOP3.LUT R0, R0, 0x80000000, RZ, 0xc0, !PT ;  /* 0x8000000000007812 */ /* 0x000fd600078ec0ff */
[----:B------:R-:W-:Y:S05]  /*0d90*/  @!P0 BRA `(.L_x_19) ;  /* 0x0000000000688947 */ /* 0x000fea0003800000 */
[-CC-:B------:R-:W-:Y:S01]  /*0da0*/  FFMA.RZ R13, R3, R19.reuse, R16.reuse ;  /* 0x00000013030d7223 */ /* 0x180fe2000000c010 */
[C---:B------:R-:W-:Y:S02]  /*0db0*/  ISETP.NE.AND P2, PT, R17.reuse, RZ, PT ;  /* 0x000000ff1100720c */ /* 0x040fe40003f45270 */
[----:B------:R-:W-:Y:S02]  /*0dc0*/  ISETP.NE.AND P1, PT, R17, RZ, PT ;  /* 0x000000ff1100720c */ /* 0x000fe40003f25270 */
[----:B------:R-:W-:Y:S01]  /*0dd0*/  LOP3.LUT R14, R13, 0x7fffff, RZ, 0xc0, !PT ;  /* 0x007fffff0d0e7812 */ /* 0x000fe200078ec0ff */
[CCC-:B------:R-:W-:Y:S01]  /*0de0*/  FFMA.RP R13, R3.reuse, R19.reuse, R16.reuse ;  /* 0x00000013030d7223 */ /* 0x1c0fe20000008010 */
[----:B------:R-:W-:Y:S01]  /*0df0*/  FFMA.RM R16, R3, R19, R16 ;  /* 0x0000001303107223 */ /* 0x000fe20000004010 */
[C---:B------:R-:W-:Y:S01]  /*0e00*/  VIADD R3, R17.reuse, 0x20 ;  /* 0x0000002011037836 */ /* 0x040fe20000000000 */
[----:B------:R-:W-:Y:S02]  /*0e10*/  LOP3.LUT R14, R14, 0x800000, RZ, 0xfc, !PT ;  /* 0x008000000e0e7812 */ /* 0x000fe400078efcff */
[----:B------:R-:W-:-:S02]  /*0e20*/  IADD3 R15, PT, PT, -R17, RZ, RZ ;  /* 0x000000ff110f7210 */ /* 0x000fc40007ffe1ff */
[----:B------:R-:W-:Y:S02]  /*0e30*/  SHF.L.U32 R3, R14, R3, RZ ;  /* 0x000000030e037219 */ /* 0x000fe400000006ff */
[----:B------:R-:W-:Y:S02]  /*0e40*/  FSETP.NEU.FTZ.AND P0, PT, R13, R16, PT ;  /* 0x000000100d00720b */ /* 0x000fe40003f1d000 */
[----:B------:R-:W-:Y:S02]  /*0e50*/  SEL R13, R15, RZ, P2 ;  /* 0x000000ff0f0d7207 */ /* 0x000fe40001000000 */
[----:B------:R-:W-:Y:S02]  /*0e60*/  ISETP.NE.AND P1, PT, R3, RZ, P1 ;  /* 0x000000ff0300720c */ /* 0x000fe40000f25270 */
[----:B------:R-:W-:Y:S02]  /*0e70*/  SHF.R.U32.HI R13, RZ, R13, R14 ;  /* 0x0000000dff0d7219 */ /* 0x000fe4000001160e */
[----:B------:R-:W-:-:S02]  /*0e80*/  PLOP3.LUT P0, PT, P0, P1, PT, 0xf8, 0x8f ;  /* 0x00000000008f781c */ /* 0x000fc40000703f70 */
[----:B------:R-:W-:Y:S02]  /*0e90*/  SHF.R.U32.HI R14, RZ, 0x1, R13 ;  /* 0x00000001ff0e7819 */ /* 0x000fe4000001160d */
[----:B------:R-:W-:-:S04]  /*0ea0*/  SEL R3, RZ, 0x1, !P0 ;  /* 0x00000001ff037807 */ /* 0x000fc80004000000 */
[----:B------:R-:W-:-:S04]  /*0eb0*/  LOP3.LUT R16, R3, 0x1, R14, 0xf8, !PT ;  /* 0x0000000103107812 */ /* 0x000fc800078ef80e */
[----:B------:R-:W-:-:S05]  /*0ec0*/  LOP3.LUT R13, R16, R13, RZ, 0xc0, !PT ;  /* 0x0000000d100d7212 */ /* 0x000fca00078ec0ff */
[----:B------:R-:W-:-:S05]  /*0ed0*/  IMAD.IADD R13, R14, 0x1, R13 ;  /* 0x000000010e0d7824 */ /* 0x000fca00078e020d */
[----:B------:R-:W-:Y:S01]  /*0ee0*/  LOP3.LUT R0, R13, R0, RZ, 0xfc, !PT ;  /* 0x000000000d007212 */ /* 0x000fe200078efcff */
[----:B------:R-:W-:Y:S06]  /*0ef0*/  BRA `(.L_x_19) ;  /* 0x0000000000107947 */ /* 0x000fec0003800000 */
.L_x_18:
[----:B------:R-:W-:-:S04]  /*0f00*/  LOP3.LUT R0, R0, 0x80000000, RZ, 0xc0, !PT ;  /* 0x8000000000007812 */ /* 0x000fc800078ec0ff */
[----:B------:R-:W-:Y:S01]  /*0f10*/  LOP3.LUT R0, R0, 0x7f800000, RZ, 0xfc, !PT ;  /* 0x7f80000000007812 */ /* 0x000fe200078efcff */
[----:B------:R-:W-:Y:S06]  /*0f20*/  BRA `(.L_x_19) ;  /* 0x0000000000047947 */ /* 0x000fec0003800000 */
.L_x_17:
[----:B------:R-:W-:-:S07]  /*0f30*/  LEA R0, R15, R0, 0x17 ;  /* 0x000000000f007211 */ /* 0x000fce00078eb8ff */
.L_x_19:
[----:B------:R-:W-:Y:S05]  /*0f40*/  BSYNC.RECONVERGENT B2 ;  /* 0x0000000000027941 */ /* 0x000fea0003800200 */
.L_x_16:
[----:B------:R-:W-:Y:S05]  /*0f50*/  BRA `(.L_x_20) ;  /* 0x0000000000207947 */ /* 0x000fea0003800000 */
.L_x_15:
[----:B------:R-:W-:-:S04]  /*0f60*/  LOP3.LUT R0, R3, 0x80000000, R0, 0x48, !PT ;  /* 0x8000000003007812 */ /* 0x000fc800078e4800 */
[----:B------:R-:W-:Y:S01]  /*0f70*/  LOP3.LUT R0, R0, 0x7f800000, RZ, 0xfc, !PT ;  /* 0x7f80000000007812 */ /* 0x000fe200078efcff */
[----:B------:R-:W-:Y:S06]  /*0f80*/  BRA `(.L_x_20) ;  /* 0x0000000000147947 */ /* 0x000fec0003800000 */
.L_x_14:
[----:B------:R-:W-:Y:S01]  /*0f90*/  LOP3.LUT R0, R3, 0x80000000, R0, 0x48, !PT ;  /* 0x8000000003007812 */ /* 0x000fe200078e4800 */
[----:B------:R-:W-:Y:S06]  /*0fa0*/  BRA `(.L_x_20) ;  /* 0x00000000000c7947 */ /* 0x000fec0003800000 */
.L_x_13:
[----:B------:R-:W0:Y:S01]  /*0fb0*/  MUFU.RSQ R0, -QNAN ;  /* 0xffc0000000007908 */ /* 0x000e220000001400 */
[----:B------:R-:W-:Y:S05]  /*0fc0*/  BRA `(.L_x_20) ;  /* 0x0000000000047947 */ /* 0x000fea0003800000 */
.L_x_12:
[----:B------:R-:W-:-:S07]  /*0fd0*/  FADD.FTZ R0, R0, R3 ;  /* 0x0000000300007221 */ /* 0x000fce0000010000 */
.L_x_20:
[----:B------:R-:W-:Y:S05]  /*0fe0*/  BSYNC.RECONVERGENT B1 ;  /* 0x0000000000017941 */ /* 0x000fea0003800200 */
.L_x_10:
[----:B------:R-:W-:-:S04]  /*0ff0*/  IMAD.MOV.U32 R13, RZ, RZ, 0x0 ;  /* 0x00000000ff0d7424 */ /* 0x000fc800078e00ff */
[----:B0-----:R-:W-:Y:S05]  /*1000*/  RET.REL.NODEC R12 `(_Z14polaroidKernelPhii6float3ff) ;  /* 0xffffffec0cfc7950 */ /* 0x001fea0003c3ffff */
.L_x_21:
[----:B------:R-:W-:-:S00]  /*1010*/  BRA `(.L_x_21) ;  /* 0xfffffffc00fc7947 */ /* 0x000fc0000383ffff */
[----:B------:R-:W-:-:S00]  /*1020*/  NOP ;  /* 0x0000000000007918 */ /* 0x000fc00000000000 */
        /* <DEDUP_REMOVED lines=13> */
.L_x_23:


//--------------------- .nv.shared.reserved.0     --------------------------
	.section	.nv.shared.reserved.0,"aw",@nobits
	.weak		__nv_reservedSMEM_offset_0_alias
	.size		__nv_reservedSMEM_offset_0_alias, 0, 64
	.other		__nv_reservedSMEM_offset_0_alias,@"STO_CUDA_RESERVED_SHARED STV_DEFAULT"
__nv_reservedSMEM_offset_0_alias:
	.zero		0
	.zero		64


//--------------------- .nv.constant0._Z14polaroidKernelPhii6float3ff --------------------------
	.section	.nv.constant0._Z14polaroidKernelPhii6float3ff,"a",@progbits
	.sectionflags	@""
	.align	4
.nv.constant0._Z14polaroidKernelPhii6float3ff:
	.zero		932


//--------------------- SYMBOLS --------------------------

	.type		.nv.reservedSmem.offset0,@object
	.size		.nv.reservedSmem.offset0,0x4
